	.headerflags	@"EF_CUDA_TEXMODE_UNIFIED EF_CUDA_64BIT_ADDRESS EF_CUDA_ACCELERATORS EF_CUDA_SM90 EF_CUDA_VIRTUAL_SM(EF_CUDA_SM90)"
	.elftype	@"ET_EXEC"


//--------------------- .nv.info                  --------------------------
	.section	.nv.info,"",@"SHT_CUDA_INFO"
	.align	4


	//----- nvinfo : EIATTR_REGCOUNT
	.align		4
        /*0000*/ 	.byte	0x04, 0x2f
        /*0002*/ 	.short	(.L_1 - .L_0)
	.align		4
.L_0:
        /*0004*/ 	.word	index@(triton_poi_fused_add_convolution_mul_relu_41)
        /*0008*/ 	.word	0x00000012


	//----- nvinfo : EIATTR_MIN_STACK_SIZE
	.align		4
.L_1:
        /*000c*/ 	.byte	0x04, 0x12
        /*000e*/ 	.short	(.L_3 - .L_2)
	.align		4
.L_2:
        /*0010*/ 	.word	index@(triton_poi_fused_add_convolution_mul_relu_41)
        /*0014*/ 	.word	0x00000000


	//----- nvinfo : EIATTR_FRAME_SIZE
	.align		4
.L_3:
        /*0018*/ 	.byte	0x04, 0x11
        /*001a*/ 	.short	(.L_5 - .L_4)
	.align		4
.L_4:
        /*001c*/ 	.word	index@(triton_poi_fused_add_convolution_mul_relu_41)
        /*0020*/ 	.word	0x00000000


	//----- nvinfo : EIATTR_MIN_STACK_SIZE
	.align		4
.L_5:
        /*0024*/ 	.byte	0x04, 0x12
        /*0026*/ 	.short	(.L_7 - .L_6)
	.align		4
.L_6:
        /*0028*/ 	.word	index@(triton_poi_fused_add_convolution_mul_relu_41)
        /*002c*/ 	.word	0x00000000
.L_7:


//--------------------- .nv.info.triton_poi_fused_add_convolution_mul_relu_41 --------------------------
	.section	.nv.info.triton_poi_fused_add_convolution_mul_relu_41,"",@"SHT_CUDA_INFO"
	.sectionflags	@""
	.align	4


	//----- nvinfo : EIATTR_CUDA_API_VERSION
	.align		4
        /*0000*/ 	.byte	0x04, 0x37
        /*0002*/ 	.short	(.L_9 - .L_8)
.L_8:
        /*0004*/ 	.word	0x0000007c


	//----- nvinfo : EIATTR_KPARAM_INFO
	.align		4
.L_9:
        /*0008*/ 	.byte	0x04, 0x17
        /*000a*/ 	.short	(.L_11 - .L_10)
.L_10:
        /*000c*/ 	.word	0x00000000
        /*0010*/ 	.short	0x0003
        /*0012*/ 	.short	0x0018
        /*0014*/ 	.byte	0x00, 0xf0, 0x11, 0x00


	//----- nvinfo : EIATTR_KPARAM_INFO
	.align		4
.L_11:
        /*0018*/ 	.byte	0x04, 0x17
        /*001a*/ 	.short	(.L_13 - .L_12)
.L_12:
        /*001c*/ 	.word	0x00000000
        /*0020*/ 	.short	0x0002
        /*0022*/ 	.short	0x0010
        /*0024*/ 	.byte	0x00, 0xf4, 0x21, 0x00


	//----- nvinfo : EIATTR_KPARAM_INFO
	.align		4
.L_13:
        /*0028*/ 	.byte	0x04, 0x17
        /*002a*/ 	.short	(.L_15 - .L_14)
.L_14:
        /*002c*/ 	.word	0x00000000
        /*0030*/ 	.short	0x0001
        /*0032*/ 	.short	0x0008
        /*0034*/ 	.byte	0x00, 0xf4, 0x21, 0x00


	//----- nvinfo : EIATTR_KPARAM_INFO
	.align		4
.L_15:
        /*0038*/ 	.byte	0x04, 0x17
        /*003a*/ 	.short	(.L_17 - .L_16)
.L_16:
        /*003c*/ 	.word	0x00000000
        /*0040*/ 	.short	0x0000
        /*0042*/ 	.short	0x0000
        /*0044*/ 	.byte	0x00, 0xf4, 0x21, 0x00


	//----- nvinfo : EIATTR_SPARSE_MMA_MASK
	.align		4
.L_17:
        /*0048*/ 	.byte	0x03, 0x50
        /*004a*/ 	.short	0x0000


	//----- nvinfo : EIATTR_MAXREG_COUNT
	.align		4
        /*004c*/ 	.byte	0x03, 0x1b
        /*004e*/ 	.short	0x00ff


	//----- nvinfo : EIATTR_EXIT_INSTR_OFFSETS
	.align		4
        /*0050*/ 	.byte	0x04, 0x1c
        /*0052*/ 	.short	(.L_19 - .L_18)


	//   ....[0]....
.L_18:
        /*0054*/ 	.word	0x00000200


	//   ....[1]....
        /*0058*/ 	.word	0x00000220


	//----- nvinfo : EIATTR_REQNTID
	.align		4
.L_19:
        /*005c*/ 	.byte	0x04, 0x10
        /*005e*/ 	.short	(.L_21 - .L_20)
.L_20:
        /*0060*/ 	.word	0x00000100
        /*0064*/ 	.word	0x00000001
        /*0068*/ 	.word	0x00000001


	//----- nvinfo : EIATTR_CBANK_PARAM_SIZE
	.align		4
.L_21:
        /*006c*/ 	.byte	0x03, 0x19
        /*006e*/ 	.short	0x001c


	//----- nvinfo : EIATTR_PARAM_CBANK
	.align		4
        /*0070*/ 	.byte	0x04, 0x0a
        /*0072*/ 	.short	(.L_23 - .L_22)
	.align		4
.L_22:
        /*0074*/ 	.word	index@(.nv.constant0.triton_poi_fused_add_convolution_mul_relu_41)
        /*0078*/ 	.short	0x0210
        /*007a*/ 	.short	0x001c


	//----- nvinfo : EIATTR_SW_WAR
	.align		4
.L_23:
        /*007c*/ 	.byte	0x04, 0x36
        /*007e*/ 	.short	(.L_25 - .L_24)
.L_24:
        /*0080*/ 	.word	0x00000008
.L_25:


//--------------------- .nv.callgraph             --------------------------
	.section	.nv.callgraph,"",@"SHT_CUDA_CALLGRAPH"
	.align	4
	.sectionentsize	8
	.align		4
        /*0000*/ 	.word	0x00000000
	.align		4
        /*0004*/ 	.word	0xffffffff
	.align		4
        /*0008*/ 	.word	0x00000000
	.align		4
        /*000c*/ 	.word	0xfffffffe
	.align		4
        /*0010*/ 	.word	0x00000000
	.align		4
        /*0014*/ 	.word	0xfffffffd
	.align		4
        /*0018*/ 	.word	0x00000000
	.align		4
        /*001c*/ 	.word	0xfffffffc


//--------------------- .text.triton_poi_fused_add_convolution_mul_relu_41 --------------------------
	.section	.text.triton_poi_fused_add_convolution_mul_relu_41,"ax",@progbits
	.align	128
        .global         triton_poi_fused_add_convolution_mul_relu_41
        .type           triton_poi_fused_add_convolution_mul_relu_41,@function
        .size           triton_poi_fused_add_convolution_mul_relu_41,(.L_x_1 - triton_poi_fused_add_convolution_mul_relu_41)
        .other          triton_poi_fused_add_convolution_mul_relu_41,@"STO_CUDA_ENTRY STV_DEFAULT"
triton_poi_fused_add_convolution_mul_relu_41:
.text.triton_poi_fused_add_convolution_mul_relu_41:
[----:B------:R-:W0:Y:S02]  /*0000*/  LDC R1, c[0x0][0x28] ;  /* 0x00000a00ff017b82 */ /* 0x000e240000000800 */
[----:B------:R-:W1:Y:S01]  /*0010*/  S2R R0, SR_TID.X ;  /* 0x0000000000007919 */ /* 0x000e620000002100 */
[----:B------:R-:W2:Y:S01]  /*0020*/  LDC.64 R4, c[0x0][0x218] ;  /* 0x00008600ff047b82 */ /* 0x000ea20000000a00 */
[----:B------:R-:W-:Y:S01]  /*0030*/  CS2R R12, SRZ ;  /* 0x00000000000c7805 */ /* 0x000fe2000001ff00 */
[----:B------:R-:W-:Y:S01]  /*0040*/  ULDC.64 UR4, c[0x0][0x208] ;  /* 0x0000820000047ab9 */ /* 0x000fe20000000a00 */
[----:B------:R-:W3:Y:S05]  /*0050*/  S2R R9, SR_CTAID.X ;  /* 0x0000000000097919 */ /* 0x000eea0000002500 */
[----:B------:R-:W4:Y:S08]  /*0060*/  LDC.64 R2, c[0x0][0x210] ;  /* 0x00008400ff027b82 */ /* 0x000f300000000a00 */
[----:B------:R-:W5:Y:S01]  /*0070*/  LDC.64 R6, c[0x0][0x220] ;  /* 0x00008800ff067b82 */ /* 0x000f620000000a00 */
[----:B-1----:R-:W-:-:S05]  /*0080*/  IMAD.SHL.U32 R0, R0, 0x2, RZ ;  /* 0x0000000200007824 */ /* 0x002fca00078e00ff */
[----:B------:R-:W-:-:S05]  /*0090*/  LOP3.LUT R0, R0, 0x1fe, RZ, 0xc0, !PT ;  /* 0x000001fe00007812 */ /* 0x000fca00078ec0ff */
[----:B---3--:R-:W-:-:S04]  /*00a0*/  IMAD R9, R9, 0x200, R0 ;  /* 0x0000020009097824 */ /* 0x008fc800078e0200 */
[C---:B------:R-:W-:Y:S01]  /*00b0*/  IMAD.HI R0, R9.reuse, 0x78787879, RZ ;  /* 0x7878787909007827 */ /* 0x040fe200078e02ff */
[----:B------:R-:W-:-:S03]  /*00c0*/  ISETP.GE.AND P2, PT, R9, 0x3bc400, PT ;  /* 0x003bc4000900780c */ /* 0x000fc60003f46270 */
[----:B----4-:R-:W-:Y:S01]  /*00d0*/  IMAD.WIDE R2, R9, 0x4, R2 ;  /* 0x0000000409027825 */ /* 0x010fe200078e0202 */
[----:B------:R-:W-:-:S03]  /*00e0*/  SHF.R.U32.HI R11, RZ, 0x1f, R0 ;  /* 0x0000001fff0b7819 */ /* 0x000fc60000011600 */
[----:B-----5:R-:W-:Y:S01]  /*00f0*/  IMAD.WIDE R6, R9, 0x4, R6 ;  /* 0x0000000409067825 */ /* 0x020fe200078e0206 */
[----:B------:R-:W-:-:S05]  /*0100*/  LEA.HI.SX32 R0, R0, R11, 0x17 ;  /* 0x0000000b00007211 */ /* 0x000fca00078fbaff */
[----:B------:R-:W-:-:S04]  /*0110*/  IMAD R11, R0, -0x440, R9 ;  /* 0xfffffbc0000b7824 */ /* 0x000fc800078e0209 */
[----:B--2---:R-:W-:Y:S01]  /*0120*/  IMAD.WIDE R4, R11, 0x4, R4 ;  /* 0x000000040b047825 */ /* 0x004fe200078e0204 */
[----:B------:R-:W-:Y:S02]  /*0130*/  CS2R R10, SRZ ;  /* 0x00000000000a7805 */ /* 0x000fe4000001ff00 */
[----:B------:R-:W-:Y:S02]  /*0140*/  CS2R R8, SRZ ;  /* 0x0000000000087805 */ /* 0x000fe4000001ff00 */
[----:B------:R-:W2:Y:S04]  /*0150*/  @!P2 LDG.E.EL.64 R12, desc[UR4][R4.64] ;  /* 0x00000004040ca981 */ /* 0x000ea8000c2e1b00 */
[----:B------:R-:W2:Y:S04]  /*0160*/  @!P2 LDG.E.64 R10, desc[UR4][R2.64] ;  /* 0x00000004020aa981 */ /* 0x000ea8000c1e1b00 */
[----:B------:R-:W3:Y:S01]  /*0170*/  @!P2 LDG.E.64 R8, desc[UR4][R6.64] ;  /* 0x000000040608a981 */ /* 0x000ee2000c1e1b00 */
[----:B--2---:R-:W-:Y:S01]  /*0180*/  FADD R15, R12, R10 ;  /* 0x0000000a0c0f7221 */ /* 0x004fe20000000000 */
[----:B------:R-:W-:-:S03]  /*0190*/  FADD R0, R13, R11 ;  /* 0x0000000b0d007221 */ /* 0x000fc60000000000 */
[----:B---3--:R-:W-:Y:S01]  /*01a0*/  FFMA R8, R15, 0.10000000149011611938, R8 ;  /* 0x3dcccccd0f087823 */ /* 0x008fe20000000008 */
[----:B------:R-:W-:-:S04]  /*01b0*/  FFMA R0, R0, 0.10000000149011611938, R9 ;  /* 0x3dcccccd00007823 */ /* 0x000fc80000000009 */
[----:B------:R-:W-:Y:S02]  /*01c0*/  FSETP.GEU.AND P0, PT, R8, RZ, PT ;  /* 0x000000ff0800720b */ /* 0x000fe40003f0e000 */
[----:B------:R-:W-:Y:S02]  /*01d0*/  FSETP.GEU.AND P1, PT, R0, RZ, PT ;  /* 0x000000ff0000720b */ /* 0x000fe40003f2e000 */
[----:B------:R-:W-:Y:S02]  /*01e0*/  FSEL R8, R8, RZ, P0 ;  /* 0x000000ff08087208 */ /* 0x000fe40000000000 */
[----:B------:R-:W-:Y:S01]  /*01f0*/  FSEL R9, R0, RZ, P1 ;  /* 0x000000ff00097208 */ /* 0x000fe20000800000 */
[----:B------:R-:W-:Y:S08]  /*0200*/  @P2 EXIT ;  /* 0x000000000000294d */ /* 0x000ff00003800000 */
[----:B------:R-:W-:Y:S01]  /*0210*/  STG.E.64 desc[UR4][R2.64], R8 ;  /* 0x0000000802007986 */ /* 0x000fe2000c101b04 */
[----:B------:R-:W-:Y:S05]  /*0220*/  EXIT ;  /* 0x000000000000794d */ /* 0x000fea0003800000 */
.L_x_0:
[----:B------:R-:W-:-:S00]  /*0230*/  BRA `(.L_x_0) ;  /* 0xfffffffc00fc7947 */ /* 0x000fc0000383ffff */
[----:B------:R-:W-:-:S00]  /*0240*/  NOP ;  /* 0x0000000000007918 */ /* 0x000fc00000000000 */
        /* <DEDUP_REMOVED lines=11> */
.L_x_1:


//--------------------- .nv.constant0.triton_poi_fused_add_convolution_mul_relu_41 --------------------------
	.section	.nv.constant0.triton_poi_fused_add_convolution_mul_relu_41,"a",@progbits
	.sectionflags	@""
	.align	4
.nv.constant0.triton_poi_fused_add_convolution_mul_relu_41:
	.zero		556
